	.headerflags	@"EF_CUDA_TEXMODE_UNIFIED EF_CUDA_64BIT_ADDRESS EF_CUDA_ACCELERATORS EF_CUDA_SM90 EF_CUDA_VIRTUAL_SM(EF_CUDA_SM90)"
	.elftype	@"ET_EXEC"


//--------------------- .nv.info                  --------------------------
	.section	.nv.info,"",@"SHT_CUDA_INFO"
	.align	4


	//----- nvinfo : EIATTR_REGCOUNT
	.align		4
        /*0000*/ 	.byte	0x04, 0x2f
        /*0002*/ 	.short	(.L_3 - .L_2)
	.align		4
.L_2:
        /*0004*/ 	.word	index@(triton_poi_fused__native_batch_norm_legit_no_training_6)
        /*0008*/ 	.word	0x00000012


	//----- nvinfo : EIATTR_MIN_STACK_SIZE
	.align		4
.L_3:
        /*000c*/ 	.byte	0x04, 0x12
        /*000e*/ 	.short	(.L_5 - .L_4)
	.align		4
.L_4:
        /*0010*/ 	.word	index@(triton_poi_fused__native_batch_norm_legit_no_training_6)
        /*0014*/ 	.word	0x00000000


	//----- nvinfo : EIATTR_FRAME_SIZE
	.align		4
.L_5:
        /*0018*/ 	.byte	0x04, 0x11
        /*001a*/ 	.short	(.L_7 - .L_6)
	.align		4
.L_6:
        /*001c*/ 	.word	index@(triton_poi_fused__native_batch_norm_legit_no_training_6)
        /*0020*/ 	.word	0x00000000


	//----- nvinfo : EIATTR_MIN_STACK_SIZE
	.align		4
.L_7:
        /*0024*/ 	.byte	0x04, 0x12
        /*0026*/ 	.short	(.L_9 - .L_8)
	.align		4
.L_8:
        /*0028*/ 	.word	index@(triton_poi_fused__native_batch_norm_legit_no_training_6)
        /*002c*/ 	.word	0x00000000
.L_9:


//--------------------- .nv.info.triton_poi_fused__native_batch_norm_legit_no_training_6 --------------------------
	.section	.nv.info.triton_poi_fused__native_batch_norm_legit_no_training_6,"",@"SHT_CUDA_INFO"
	.sectionflags	@""
	.align	4


	//----- nvinfo : EIATTR_CUDA_API_VERSION
	.align		4
        /*0000*/ 	.byte	0x04, 0x37
        /*0002*/ 	.short	(.L_11 - .L_10)
.L_10:
        /*0004*/ 	.word	0x0000007c


	//----- nvinfo : EIATTR_KPARAM_INFO
	.align		4
.L_11:
        /*0008*/ 	.byte	0x04, 0x17
        /*000a*/ 	.short	(.L_13 - .L_12)
.L_12:
        /*000c*/ 	.word	0x00000000
        /*0010*/ 	.short	0x0006
        /*0012*/ 	.short	0x0030
        /*0014*/ 	.byte	0x00, 0xf0, 0x11, 0x00


	//----- nvinfo : EIATTR_KPARAM_INFO
	.align		4
.L_13:
        /*0018*/ 	.byte	0x04, 0x17
        /*001a*/ 	.short	(.L_15 - .L_14)
.L_14:
        /*001c*/ 	.word	0x00000000
        /*0020*/ 	.short	0x0005
        /*0022*/ 	.short	0x0028
        /*0024*/ 	.byte	0x00, 0xf4, 0x21, 0x00


	//----- nvinfo : EIATTR_KPARAM_INFO
	.align		4
.L_15:
        /*0028*/ 	.byte	0x04, 0x17
        /*002a*/ 	.short	(.L_17 - .L_16)
.L_16:
        /*002c*/ 	.word	0x00000000
        /*0030*/ 	.short	0x0004
        /*0032*/ 	.short	0x0020
        /*0034*/ 	.byte	0x00, 0xf4, 0x21, 0x00


	//----- nvinfo : EIATTR_KPARAM_INFO
	.align		4
.L_17:
        /*0038*/ 	.byte	0x04, 0x17
        /*003a*/ 	.short	(.L_19 - .L_18)
.L_18:
        /*003c*/ 	.word	0x00000000
        /*0040*/ 	.short	0x0003
        /*0042*/ 	.short	0x0018
        /*0044*/ 	.byte	0x00, 0xf4, 0x21, 0x00


	//----- nvinfo : EIATTR_KPARAM_INFO
	.align		4
.L_19:
        /*0048*/ 	.byte	0x04, 0x17
        /*004a*/ 	.short	(.L_21 - .L_20)
.L_20:
        /*004c*/ 	.word	0x00000000
        /*0050*/ 	.short	0x0002
        /*0052*/ 	.short	0x0010
        /*0054*/ 	.byte	0x00, 0xf4, 0x21, 0x00


	//----- nvinfo : EIATTR_KPARAM_INFO
	.align		4
.L_21:
        /*0058*/ 	.byte	0x04, 0x17
        /*005a*/ 	.short	(.L_23 - .L_22)
.L_22:
        /*005c*/ 	.word	0x00000000
        /*0060*/ 	.short	0x0001
        /*0062*/ 	.short	0x0008
        /*0064*/ 	.byte	0x00, 0xf4, 0x21, 0x00


	//----- nvinfo : EIATTR_KPARAM_INFO
	.align		4
.L_23:
        /*0068*/ 	.byte	0x04, 0x17
        /*006a*/ 	.short	(.L_25 - .L_24)
.L_24:
        /*006c*/ 	.word	0x00000000
        /*0070*/ 	.short	0x0000
        /*0072*/ 	.short	0x0000
        /*0074*/ 	.byte	0x00, 0xf4, 0x21, 0x00


	//----- nvinfo : EIATTR_SPARSE_MMA_MASK
	.align		4
.L_25:
        /*0078*/ 	.byte	0x03, 0x50
        /*007a*/ 	.short	0x0000


	//----- nvinfo : EIATTR_MAXREG_COUNT
	.align		4
        /*007c*/ 	.byte	0x03, 0x1b
        /*007e*/ 	.short	0x00ff


	//----- nvinfo : EIATTR_EXIT_INSTR_OFFSETS
	.align		4
        /*0080*/ 	.byte	0x04, 0x1c
        /*0082*/ 	.short	(.L_27 - .L_26)


	//   ....[0]....
.L_26:
        /*0084*/ 	.word	0x00000380


	//----- nvinfo : EIATTR_REQNTID
	.align		4
.L_27:
        /*0088*/ 	.byte	0x04, 0x10
        /*008a*/ 	.short	(.L_29 - .L_28)
.L_28:
        /*008c*/ 	.word	0x00000100
        /*0090*/ 	.word	0x00000001
        /*0094*/ 	.word	0x00000001


	//----- nvinfo : EIATTR_CBANK_PARAM_SIZE
	.align		4
.L_29:
        /*0098*/ 	.byte	0x03, 0x19
        /*009a*/ 	.short	0x0034


	//----- nvinfo : EIATTR_PARAM_CBANK
	.align		4
        /*009c*/ 	.byte	0x04, 0x0a
        /*009e*/ 	.short	(.L_31 - .L_30)
	.align		4
.L_30:
        /*00a0*/ 	.word	index@(.nv.constant0.triton_poi_fused__native_batch_norm_legit_no_training_6)
        /*00a4*/ 	.short	0x0210
        /*00a6*/ 	.short	0x0034


	//----- nvinfo : EIATTR_SW_WAR
	.align		4
.L_31:
        /*00a8*/ 	.byte	0x04, 0x36
        /*00aa*/ 	.short	(.L_33 - .L_32)
.L_32:
        /*00ac*/ 	.word	0x00000008
.L_33:


//--------------------- .nv.callgraph             --------------------------
	.section	.nv.callgraph,"",@"SHT_CUDA_CALLGRAPH"
	.align	4
	.sectionentsize	8
	.align		4
        /*0000*/ 	.word	0x00000000
	.align		4
        /*0004*/ 	.word	0xffffffff
	.align		4
        /*0008*/ 	.word	0x00000000
	.align		4
        /*000c*/ 	.word	0xfffffffe
	.align		4
        /*0010*/ 	.word	0x00000000
	.align		4
        /*0014*/ 	.word	0xfffffffd
	.align		4
        /*0018*/ 	.word	0x00000000
	.align		4
        /*001c*/ 	.word	0xfffffffc


//--------------------- .nv.constant4             --------------------------
	.section	.nv.constant4,"a",@progbits
	.align	8
	.align		8
.nv.constant4:
        /*0000*/ 	.dword	_$_str
	.align		8
        /*0008*/ 	.dword	_$_str_$_2


//--------------------- .text.triton_poi_fused__native_batch_norm_legit_no_training_6 --------------------------
	.section	.text.triton_poi_fused__native_batch_norm_legit_no_training_6,"ax",@progbits
	.align	128
        .global         triton_poi_fused__native_batch_norm_legit_no_training_6
        .type           triton_poi_fused__native_batch_norm_legit_no_training_6,@function
        .size           triton_poi_fused__native_batch_norm_legit_no_training_6,(.L_x_1 - triton_poi_fused__native_batch_norm_legit_no_training_6)
        .other          triton_poi_fused__native_batch_norm_legit_no_training_6,@"STO_CUDA_ENTRY STV_DEFAULT"
triton_poi_fused__native_batch_norm_legit_no_training_6:
.text.triton_poi_fused__native_batch_norm_legit_no_training_6:
[----:B------:R-:W-:Y:S01]  /*0000*/  LDC R1, c[0x0][0x28] ;  /* 0x00000a00ff017b82 */ /* 0x000fe20000000800 */
[----:B------:R-:W1:Y:S07]  /*0010*/  S2R R0, SR_TID.X ;  /* 0x0000000000007919 */ /* 0x000e6e0000002100 */
[----:B------:R-:W2:Y:S01]  /*0020*/  LDC.64 R2, c[0x0][0x220] ;  /* 0x00008800ff027b82 */ /* 0x000ea20000000a00 */
[----:B------:R-:W-:Y:S01]  /*0030*/  ULDC.64 UR4, c[0x0][0x208] ;  /* 0x0000820000047ab9 */ /* 0x000fe20000000a00 */
[----:B------:R-:W3:Y:S06]  /*0040*/  S2R R5, SR_CTAID.X ;  /* 0x0000000000057919 */ /* 0x000eec0000002500 */
[----:B------:R-:W4:Y:S08]  /*0050*/  LDC.64 R6, c[0x0][0x218] ;  /* 0x00008600ff067b82 */ /* 0x000f300000000a00 */
[----:B------:R-:W5:Y:S08]  /*0060*/  LDC.64 R8, c[0x0][0x228] ;  /* 0x00008a00ff087b82 */ /* 0x000f700000000a00 */
[----:B------:R-:W5:Y:S01]  /*0070*/  LDC.64 R10, c[0x0][0x230] ;  /* 0x00008c00ff0a7b82 */ /* 0x000f620000000a00 */
[----:B-1----:R-:W-:-:S04]  /*0080*/  SHF.L.U32 R0, R0, 0x1, RZ ;  /* 0x0000000100007819 */ /* 0x002fc800000006ff */
[----:B------:R-:W-:-:S04]  /*0090*/  LOP3.LUT R0, R0, 0x1fe, RZ, 0xc0, !PT ;  /* 0x000001fe00007812 */ /* 0x000fc800078ec0ff */
[----:B---3--:R-:W-:-:S05]  /*00a0*/  LEA R0, R5, R0, 0x9 ;  /* 0x0000000005007211 */ /* 0x008fca00078e48ff */
[----:B------:R-:W-:-:S05]  /*00b0*/  IMAD.HI R4, R0, 0x2aaaaaab, RZ ;  /* 0x2aaaaaab00047827 */ /* 0x000fca00078e02ff */
[----:B------:R-:W-:-:S04]  /*00c0*/  SHF.R.U32.HI R5, RZ, 0x1f, R4 ;  /* 0x0000001fff057819 */ /* 0x000fc80000011604 */
[----:B------:R-:W-:-:S05]  /*00d0*/  LEA.HI R5, R4, R5, RZ, 0x1c ;  /* 0x0000000504057211 */ /* 0x000fca00078fe0ff */
[----:B------:R-:W-:Y:S02]  /*00e0*/  IMAD R13, R5, -0x60, R0 ;  /* 0xffffffa0050d7824 */ /* 0x000fe400078e0200 */
[----:B------:R-:W1:Y:S02]  /*00f0*/  LDC.64 R4, c[0x0][0x210] ;  /* 0x00008400ff047b82 */ /* 0x000e640000000a00 */
[----:B--2---:R-:W-:-:S06]  /*0100*/  IMAD.WIDE R2, R13, 0x4, R2 ;  /* 0x000000040d027825 */ /* 0x004fcc00078e0202 */
[----:B------:R-:W2:Y:S01]  /*0110*/  LDG.E.EL.64 R2, desc[UR4][R2.64] ;  /* 0x0000000402027981 */ /* 0x000ea2000c2e1b00 */
[----:B----4-:R-:W-:-:S06]  /*0120*/  IMAD.WIDE R6, R13, 0x4, R6 ;  /* 0x000000040d067825 */ /* 0x010fcc00078e0206 */
[----:B------:R-:W3:Y:S01]  /*0130*/  LDG.E.EL.64 R6, desc[UR4][R6.64] ;  /* 0x0000000406067981 */ /* 0x000ee2000c2e1b00 */
[----:B-1----:R-:W-:-:S06]  /*0140*/  IMAD.WIDE R4, R0, 0x4, R4 ;  /* 0x0000000400047825 */ /* 0x002fcc00078e0204 */
[----:B------:R-:W3:Y:S01]  /*0150*/  LDG.E.64 R4, desc[UR4][R4.64] ;  /* 0x0000000404047981 */ /* 0x000ee2000c1e1b00 */
[----:B-----5:R-:W-:-:S04]  /*0160*/  IMAD.WIDE R8, R13, 0x4, R8 ;  /* 0x000000040d087825 */ /* 0x020fc800078e0208 */
[----:B0-----:R-:W-:Y:S02]  /*0170*/  IMAD.WIDE R10, R13, 0x4, R10 ;  /* 0x000000040d0a7825 */ /* 0x001fe400078e020a */
[----:B------:R-:W4:Y:S04]  /*0180*/  LDG.E.EL.64 R8, desc[UR4][R8.64] ;  /* 0x0000000408087981 */ /* 0x000f28000c2e1b00 */
[----:B------:R-:W4:Y:S01]  /*0190*/  LDG.E.EL.64 R10, desc[UR4][R10.64] ;  /* 0x000000040a0a7981 */ /* 0x000f22000c2e1b00 */
[----:B------:R-:W-:Y:S01]  /*01a0*/  HFMA2.MMA R15, -RZ, RZ, 1.625, 0 ;  /* 0x3e800000ff0f7435 */ /* 0x000fe200000001ff */
[----:B--2---:R-:W-:Y:S01]  /*01b0*/  FADD R2, R2, 9.9999997473787516356e-06 ;  /* 0x3727c5ac02027421 */ /* 0x004fe20000000000 */
[----:B------:R-:W-:-:S03]  /*01c0*/  FADD R12, R3, 9.9999997473787516356e-06 ;  /* 0x3727c5ac030c7421 */ /* 0x000fc60000000000 */
[----:B------:R0:W1:Y:S08]  /*01d0*/  MUFU.SQRT R13, R2 ;  /* 0x00000002000d7308 */ /* 0x0000700000002000 */
[----:B------:R-:W2:Y:S01]  /*01e0*/  MUFU.SQRT R14, R12 ;  /* 0x0000000c000e7308 */ /* 0x000ea20000002000 */
[----:B0-----:R-:W0:Y:S01]  /*01f0*/  LDC.64 R2, c[0x0][0x238] ;  /* 0x00008e00ff027b82 */ /* 0x001e220000000a00 */
[----:B-1----:R-:W-:-:S02]  /*0200*/  FSETP.GT.AND P0, PT, R13, 8.50705917302346158658e+37, PT ;  /* 0x7e8000000d00780b */ /* 0x002fc40003f04000 */
[----:B------:R-:W-:Y:S02]  /*0210*/  FSETP.GEU.AND P2, PT, R13, 1.175494350822287508e-38, PT ;  /* 0x008000000d00780b */ /* 0x000fe40003f4e000 */
[C---:B--2---:R-:W-:Y:S02]  /*0220*/  FSETP.GT.AND P1, PT, R14.reuse, 8.50705917302346158658e+37, PT ;  /* 0x7e8000000e00780b */ /* 0x044fe40003f24000 */
[----:B------:R-:W-:-:S07]  /*0230*/  FSETP.GEU.AND P3, PT, R14, 1.175494350822287508e-38, PT ;  /* 0x008000000e00780b */ /* 0x000fce0003f6e000 */
[----:B------:R-:W-:-:S04]  /*0240*/  @P0 FMUL R13, R13, 0.25 ;  /* 0x3e8000000d0d0820 */ /* 0x000fc80000400000 */
[----:B------:R-:W-:Y:S01]  /*0250*/  @!P2 FMUL R13, R13, 16777216 ;  /* 0x4b8000000d0da820 */ /* 0x000fe20000400000 */
[----:B------:R-:W-:-:S04]  /*0260*/  @P1 FMUL R14, R14, 0.25 ;  /* 0x3e8000000e0e1820 */ /* 0x000fc80000400000 */
[----:B------:R-:W-:Y:S01]  /*0270*/  @!P3 FMUL R14, R14, 16777216 ;  /* 0x4b8000000e0eb820 */ /* 0x000fe20000400000 */
[----:B------:R-:W1:Y:S01]  /*0280*/  MUFU.RCP R13, R13 ;  /* 0x0000000d000d7308 */ /* 0x000e620000001000 */
[----:B------:R-:W-:-:S07]  /*0290*/  FSEL R12, R15, 1, P0 ;  /* 0x3f8000000f0c7808 */ /* 0x000fce0000000000 */
[----:B------:R-:W2:Y:S01]  /*02a0*/  MUFU.RCP R14, R14 ;  /* 0x0000000e000e7308 */ /* 0x000ea20000001000 */
[----:B------:R-:W-:Y:S01]  /*02b0*/  FSEL R15, R15, 1, P1 ;  /* 0x3f8000000f0f7808 */ /* 0x000fe20000800000 */
[----:B------:R-:W-:Y:S01]  /*02c0*/  @!P2 FMUL R12, R12, 16777216 ;  /* 0x4b8000000c0ca820 */ /* 0x000fe20000400000 */
[----:B---3--:R-:W-:-:S03]  /*02d0*/  FADD R4, R4, -R6 ;  /* 0x8000000604047221 */ /* 0x008fc60000000000 */
[----:B------:R-:W-:Y:S01]  /*02e0*/  @!P3 FMUL R15, R15, 16777216 ;  /* 0x4b8000000f0fb820 */ /* 0x000fe20000400000 */
[----:B------:R-:W-:Y:S01]  /*02f0*/  FADD R5, R5, -R7 ;  /* 0x8000000705057221 */ /* 0x000fe20000000000 */
[----:B-1----:R-:W-:Y:S02]  /*0300*/  FMUL R13, R13, R12 ;  /* 0x0000000c0d0d7220 */ /* 0x002fe40000400000 */
[----:B--2---:R-:W-:Y:S02]  /*0310*/  FMUL R6, R14, R15 ;  /* 0x0000000f0e067220 */ /* 0x004fe40000400000 */
[----:B------:R-:W-:Y:S02]  /*0320*/  FMUL R13, R4, R13 ;  /* 0x0000000d040d7220 */ /* 0x000fe40000400000 */
[----:B------:R-:W-:Y:S01]  /*0330*/  FMUL R6, R5, R6 ;  /* 0x0000000605067220 */ /* 0x000fe20000400000 */
[----:B0-----:R-:W-:-:S04]  /*0340*/  IMAD.WIDE R2, R0, 0x4, R2 ;  /* 0x0000000400027825 */ /* 0x001fc800078e0202 */
[----:B----4-:R-:W-:Y:S01]  /*0350*/  FFMA R8, R8, R13, R10 ;  /* 0x0000000d08087223 */ /* 0x010fe2000000000a */
[----:B------:R-:W-:-:S05]  /*0360*/  FFMA R9, R9, R6, R11 ;  /* 0x0000000609097223 */ /* 0x000fca000000000b */
[----:B------:R-:W-:Y:S01]  /*0370*/  STG.E.64 desc[UR4][R2.64], R8 ;  /* 0x0000000802007986 */ /* 0x000fe2000c101b04 */
[----:B------:R-:W-:Y:S05]  /*0380*/  EXIT ;  /* 0x000000000000794d */ /* 0x000fea0003800000 */
.L_x_0:
[----:B------:R-:W-:-:S00]  /*0390*/  BRA `(.L_x_0) ;  /* 0xfffffffc00fc7947 */ /* 0x000fc0000383ffff */
[----:B------:R-:W-:-:S00]  /*03a0*/  NOP ;  /* 0x0000000000007918 */ /* 0x000fc00000000000 */
        /* <DEDUP_REMOVED lines=13> */
.L_x_1:


//--------------------- .nv.global.init           --------------------------
	.section	.nv.global.init,"aw",@progbits
.nv.global.init:
	.type		_$_str,@object
	.size		_$_str,(_$_str_$_2 - _$_str)
_$_str:
        /*0000*/ 	.byte	0x5f, 0x5f, 0x43, 0x55, 0x44, 0x41, 0x5f, 0x46, 0x54, 0x5a, 0x00
	.type		_$_str_$_2,@object
	.size		_$_str_$_2,(.L_1 - _$_str_$_2)
_$_str_$_2:
        /*000b*/ 	.byte	0x5f, 0x5f, 0x43, 0x55, 0x44, 0x41, 0x5f, 0x50, 0x52, 0x45, 0x43, 0x5f, 0x53, 0x51, 0x52, 0x54
        /*001b*/ 	.byte	0x00
.L_1:


//--------------------- .nv.constant0.triton_poi_fused__native_batch_norm_legit_no_training_6 --------------------------
	.section	.nv.constant0.triton_poi_fused__native_batch_norm_legit_no_training_6,"a",@progbits
	.sectionflags	@""
	.align	4
.nv.constant0.triton_poi_fused__native_batch_norm_legit_no_training_6:
	.zero		580
